//
// Generated by NVIDIA NVVM Compiler
//
// Compiler Build ID: CL-36424714
// Cuda compilation tools, release 13.0, V13.0.88
// Based on NVVM 20.0.0
//

.version 9.0
.target sm_100
.address_size 64

	// .globl	square

.visible .entry square(
	.param .u64 .ptr .align 1 square_param_0,
	.param .u32 square_param_1
)
{
	.reg .pred 	%p<2>;
	.reg .b32 	%r<6>;
	.reg .b32 	%f<3>;
	.reg .b64 	%rd<5>;

	ld.param.u64 	%rd1, [square_param_0];
	ld.param.u32 	%r2, [square_param_1];
	mov.u32 	%r3, %tid.x;
	mov.u32 	%r4, %ntid.x;
	mov.u32 	%r5, %ctaid.x;
	mad.lo.s32 	%r1, %r4, %r5, %r3;
	setp.ge.s32 	%p1, %r1, %r2;
	@%p1 bra 	$L__BB0_2;
	cvta.to.global.u64 	%rd2, %rd1;
	mul.wide.s32 	%rd3, %r1, 4;
	add.s64 	%rd4, %rd2, %rd3;
	ld.global.f32 	%f1, [%rd4];
	sqrt.rn.f32 	%f2, %f1;
	st.global.f32 	[%rd4], %f2;
$L__BB0_2:
	ret;

}


// ===== COMPILED SASS (sm_100) =====

	.target	sm_100

	.elftype	@"ET_EXEC"


//--------------------- .note.nv.tkinfo           --------------------------
	.section	.note.nv.tkinfo,"",@"SHT_NOTE"
	.sectionflags	@"SHF_NOTE_NV_TKINFO"
	.tkinfo
        /*0018*/ 	.word	0x00000002
        /*0030*/ 	.string	""
        /*0030*/ 	.string	"ptxas"
        /*0030*/ 	.string	"Cuda compilation tools, release 13.0, V13.0.88"
        /*0030*/ 	.string	"Build cuda_13.0.r13.0/compiler.36424714_0"
        /*0030*/ 	.string	"-arch sm_100 -m 64 "



//--------------------- .note.nv.cuinfo           --------------------------
	.section	.note.nv.cuinfo,"",@"SHT_NOTE"
	.sectionflags	@"SHF_NOTE_NV_CUINFO"
        /*0018*/ 	.short	0x0002
        /*001a*/ 	.short	0x0064
        /*001c*/ 	.short	0x0082
	.zero		2


//--------------------- .nv.info                  --------------------------
	.section	.nv.info,"",@"SHT_CUDA_INFO"
	.align	4


	//----- nvinfo : EIATTR_REGCOUNT
	.align		4
        /*0000*/ 	.byte	0x04, 0x2f
        /*0002*/ 	.short	(.L_1 - .L_0)
	.align		4
.L_0:
        /*0004*/ 	.word	index@(square)
        /*0008*/ 	.word	0x0000000c


	//----- nvinfo : EIATTR_FRAME_SIZE
	.align		4
.L_1:
        /*000c*/ 	.byte	0x04, 0x11
        /*000e*/ 	.short	(.L_3 - .L_2)
	.align		4
.L_2:
        /*0010*/ 	.word	index@($__internal_0_$__cuda_sm20_sqrt_rn_f32_slowpath)
        /*0014*/ 	.word	0x00000000


	//----- nvinfo : EIATTR_FRAME_SIZE
	.align		4
.L_3:
        /*0018*/ 	.byte	0x04, 0x11
        /*001a*/ 	.short	(.L_5 - .L_4)
	.align		4
.L_4:
        /*001c*/ 	.word	index@(square)
        /*0020*/ 	.word	0x00000000


	//----- nvinfo : EIATTR_MIN_STACK_SIZE
	.align		4
.L_5:
        /*0024*/ 	.byte	0x04, 0x12
        /*0026*/ 	.short	(.L_7 - .L_6)
	.align		4
.L_6:
        /*0028*/ 	.word	index@(square)
        /*002c*/ 	.word	0x00000000
.L_7:


//--------------------- .nv.compat                --------------------------
	.section	.nv.compat,"",@"SHT_CUDA_COMPAT_INFO"
	.align	4
        /*0000*/ 	.byte	0x02, 0x09, 0x00, 0x00, 0x02, 0x02, 0x01, 0x00, 0x02, 0x05, 0x05, 0x00, 0x03, 0x07, 0x01, 0x01
        /*0010*/ 	.byte	0x02, 0x03, 0x00, 0x00, 0x02, 0x06, 0x01, 0x00, 0x04, 0x0b, 0x08, 0x00, 0x01, 0x00, 0x00, 0x00
        /*0020*/ 	.byte	0x00, 0x00, 0x00, 0x00


//--------------------- .nv.info.square           --------------------------
	.section	.nv.info.square,"",@"SHT_CUDA_INFO"
	.sectionflags	@""
	.align	4


	//----- nvinfo : EIATTR_CUDA_API_VERSION
	.align		4
        /*0000*/ 	.byte	0x04, 0x37
        /*0002*/ 	.short	(.L_9 - .L_8)
.L_8:
        /*0004*/ 	.word	0x00000082


	//----- nvinfo : EIATTR_KPARAM_INFO
	.align		4
.L_9:
        /*0008*/ 	.byte	0x04, 0x17
        /*000a*/ 	.short	(.L_11 - .L_10)
.L_10:
        /*000c*/ 	.word	0x00000000
        /*0010*/ 	.short	0x0001
        /*0012*/ 	.short	0x0008
        /*0014*/ 	.byte	0x00, 0xf0, 0x11, 0x00


	//----- nvinfo : EIATTR_KPARAM_INFO
	.align		4
.L_11:
        /*0018*/ 	.byte	0x04, 0x17
        /*001a*/ 	.short	(.L_13 - .L_12)
.L_12:
        /*001c*/ 	.word	0x00000000
        /*0020*/ 	.short	0x0000
        /*0022*/ 	.short	0x0000
        /*0024*/ 	.byte	0x00, 0xf5, 0x21, 0x00


	//----- nvinfo : EIATTR_SPARSE_MMA_MASK
	.align		4
.L_13:
        /*0028*/ 	.byte	0x03, 0x50
        /*002a*/ 	.short	0x0000


	//----- nvinfo : EIATTR_MAXREG_COUNT
	.align		4
        /*002c*/ 	.byte	0x03, 0x1b
        /*002e*/ 	.short	0x00ff


	//----- nvinfo : EIATTR_MERCURY_ISA_VERSION
	.align		4
        /*0030*/ 	.byte	0x03, 0x5f
        /*0032*/ 	.short	0x0101


	//----- nvinfo : EIATTR_VRC_CTA_INIT_COUNT
	.align		4
        /*0034*/ 	.byte	0x02, 0x4a
	.zero		1
	.zero		1


	//----- nvinfo : EIATTR_EXIT_INSTR_OFFSETS
	.align		4
        /*0038*/ 	.byte	0x04, 0x1c
        /*003a*/ 	.short	(.L_15 - .L_14)


	//   ....[0]....
.L_14:
        /*003c*/ 	.word	0x00000070


	//   ....[1]....
        /*0040*/ 	.word	0x000001b0


	//----- nvinfo : EIATTR_CRS_STACK_SIZE
	.align		4
.L_15:
        /*0044*/ 	.byte	0x04, 0x1e
        /*0046*/ 	.short	(.L_17 - .L_16)
.L_16:
        /*0048*/ 	.word	0x00000000


	//----- nvinfo : EIATTR_CBANK_PARAM_SIZE
	.align		4
.L_17:
        /*004c*/ 	.byte	0x03, 0x19
        /*004e*/ 	.short	0x000c


	//----- nvinfo : EIATTR_PARAM_CBANK
	.align		4
        /*0050*/ 	.byte	0x04, 0x0a
        /*0052*/ 	.short	(.L_19 - .L_18)
	.align		4
.L_18:
        /*0054*/ 	.word	index@(.nv.constant0.square)
        /*0058*/ 	.short	0x0380
        /*005a*/ 	.short	0x000c


	//----- nvinfo : EIATTR_SW_WAR
	.align		4
.L_19:
        /*005c*/ 	.byte	0x04, 0x36
        /*005e*/ 	.short	(.L_21 - .L_20)
.L_20:
        /*0060*/ 	.word	0x00000008
.L_21:


//--------------------- .nv.callgraph             --------------------------
	.section	.nv.callgraph,"",@"SHT_CUDA_CALLGRAPH"
	.align	4
	.sectionentsize	8
	.align		4
        /*0000*/ 	.word	0x00000000
	.align		4
        /*0004*/ 	.word	0xffffffff
	.align		4
        /*0008*/ 	.word	0x00000000
	.align		4
        /*000c*/ 	.word	0xfffffffe
	.align		4
        /*0010*/ 	.word	0x00000000
	.align		4
        /*0014*/ 	.word	0xfffffffd
	.align		4
        /*0018*/ 	.word	0x00000000
	.align		4
        /*001c*/ 	.word	0xfffffffc


//--------------------- .text.square              --------------------------
	.section	.text.square,"ax",@progbits
	.align	128
        .global         square
        .type           square,@function
        .size           square,(.L_x_5 - square)
        .other          square,@"STO_CUDA_ENTRY STV_DEFAULT"
square:
.text.square:
[----:B------:R-:W-:Y:S01]  /*0000*/  LDC R1, c[0x0][0x37c] ;  /* 0x0000df00ff017b82 */ /* 0x000fe20000000800 */
[----:B------:R-:W0:Y:S01]  /*0010*/  S2R R5, SR_TID.X ;  /* 0x0000000000057919 */ /* 0x000e220000002100 */
[----:B------:R-:W0:Y:S01]  /*0020*/  LDCU UR4, c[0x0][0x360] ;  /* 0x00006c00ff0477ac */ /* 0x000e220008000800 */
[----:B------:R-:W0:Y:S01]  /*0030*/  S2R R0, SR_CTAID.X ;  /* 0x0000000000007919 */ /* 0x000e220000002500 */
[----:B------:R-:W1:Y:S01]  /*0040*/  LDCU UR5, c[0x0][0x388] ;  /* 0x00007100ff0577ac */ /* 0x000e620008000800 */
[----:B0-----:R-:W-:-:S05]  /*0050*/  IMAD R5, R0, UR4, R5 ;  /* 0x0000000400057c24 */ /* 0x001fca000f8e0205 */
[----:B-1----:R-:W-:-:S13]  /*0060*/  ISETP.GE.AND P0, PT, R5, UR5, PT ;  /* 0x0000000505007c0c */ /* 0x002fda000bf06270 */
[----:B------:R-:W-:Y:S05]  /*0070*/  @P0 EXIT ;  /* 0x000000000000094d */ /* 0x000fea0003800000 */
[----:B------:R-:W0:Y:S01]  /*0080*/  LDC.64 R2, c[0x0][0x380] ;  /* 0x0000e000ff027b82 */ /* 0x000e220000000a00 */
[----:B------:R-:W1:Y:S01]  /*0090*/  LDCU.64 UR4, c[0x0][0x358] ;  /* 0x00006b00ff0477ac */ /* 0x000e620008000a00 */
[----:B0-----:R-:W-:-:S05]  /*00a0*/  IMAD.WIDE R2, R5, 0x4, R2 ;  /* 0x0000000405027825 */ /* 0x001fca00078e0202 */
[----:B-1----:R-:W2:Y:S01]  /*00b0*/  LDG.E R0, desc[UR4][R2.64] ;  /* 0x0000000402007981 */ /* 0x002ea2000c1e1900 */
[----:B------:R-:W-:Y:S01]  /*00c0*/  BSSY.RECONVERGENT B0, `(.L_x_0) ;  /* 0x000000d000007945 */ /* 0x000fe20003800200 */
[----:B--2---:R-:W-:Y:S01]  /*00d0*/  IADD3 R4, PT, PT, R0, -0xd000000, RZ ;  /* 0xf300000000047810 */ /* 0x004fe20007ffe0ff */
[----:B------:R0:W1:Y:S03]  /*00e0*/  MUFU.RSQ R5, R0 ;  /* 0x0000000000057308 */ /* 0x0000660000001400 */
[----:B------:R-:W-:-:S13]  /*00f0*/  ISETP.GT.U32.AND P0, PT, R4, 0x727fffff, PT ;  /* 0x727fffff0400780c */ /* 0x000fda0003f04070 */
[----:B0-----:R-:W-:Y:S05]  /*0100*/  @!P0 BRA `(.L_x_1) ;  /* 0x0000000000108947 */ /* 0x001fea0003800000 */
[----:B------:R-:W-:-:S07]  /*0110*/  MOV R9, 0x130 ;  /* 0x0000013000097802 */ /* 0x000fce0000000f00 */
[----:B-1----:R-:W-:Y:S05]  /*0120*/  CALL.REL.NOINC `($__internal_0_$__cuda_sm20_sqrt_rn_f32_slowpath) ;  /* 0x0000000000247944 */ /* 0x002fea0003c00000 */
[----:B------:R-:W-:Y:S01]  /*0130*/  MOV R5, R0 ;  /* 0x0000000000057202 */ /* 0x000fe20000000f00 */
[----:B------:R-:W-:Y:S06]  /*0140*/  BRA `(.L_x_2) ;  /* 0x0000000000107947 */ /* 0x000fec0003800000 */
.L_x_1:
[----:B-1----:R-:W-:Y:S01]  /*0150*/  FMUL.FTZ R7, R0, R5 ;  /* 0x0000000500077220 */ /* 0x002fe20000410000 */
[----:B------:R-:W-:-:S03]  /*0160*/  FMUL.FTZ R5, R5, 0.5 ;  /* 0x3f00000005057820 */ /* 0x000fc60000410000 */
[----:B------:R-:W-:-:S04]  /*0170*/  FFMA R0, -R7, R7, R0 ;  /* 0x0000000707007223 */ /* 0x000fc80000000100 */
[----:B------:R-:W-:-:S07]  /*0180*/  FFMA R5, R0, R5, R7 ;  /* 0x0000000500057223 */ /* 0x000fce0000000007 */
.L_x_2:
[----:B------:R-:W-:Y:S05]  /*0190*/  BSYNC.RECONVERGENT B0 ;  /* 0x0000000000007941 */ /* 0x000fea0003800200 */
.L_x_0:
[----:B------:R-:W-:Y:S01]  /*01a0*/  STG.E desc[UR4][R2.64], R5 ;  /* 0x0000000502007986 */ /* 0x000fe2000c101904 */
[----:B------:R-:W-:Y:S05]  /*01b0*/  EXIT ;  /* 0x000000000000794d */ /* 0x000fea0003800000 */
        .weak           $__internal_0_$__cuda_sm20_sqrt_rn_f32_slowpath
        .type           $__internal_0_$__cuda_sm20_sqrt_rn_f32_slowpath,@function
        .size           $__internal_0_$__cuda_sm20_sqrt_rn_f32_slowpath,(.L_x_5 - $__internal_0_$__cuda_sm20_sqrt_rn_f32_slowpath)
$__internal_0_$__cuda_sm20_sqrt_rn_f32_slowpath:
[----:B------:R-:W-:-:S13]  /*01c0*/  LOP3.LUT P0, RZ, R0, 0x7fffffff, RZ, 0xc0, !PT ;  /* 0x7fffffff00ff7812 */ /* 0x000fda000780c0ff */
[----:B------:R-:W-:Y:S01]  /*01d0*/  @!P0 MOV R4, R0 ;  /* 0x0000000000048202 */ /* 0x000fe20000000f00 */
[----:B------:R-:W-:Y:S06]  /*01e0*/  @!P0 BRA `(.L_x_3) ;  /* 0x0000000000408947 */ /* 0x000fec0003800000 */
[----:B------:R-:W-:-:S13]  /*01f0*/  FSETP.GEU.FTZ.AND P0, PT, R0, RZ, PT ;  /* 0x000000ff0000720b */ /* 0x000fda0003f1e000 */
[----:B------:R-:W-:Y:S01]  /*0200*/  @!P0 MOV R4, 0x7fffffff ;  /* 0x7fffffff00048802 */ /* 0x000fe20000000f00 */
[----:B------:R-:W-:Y:S06]  /*0210*/  @!P0 BRA `(.L_x_3) ;  /* 0x0000000000348947 */ /* 0x000fec0003800000 */
[----:B------:R-:W-:-:S13]  /*0220*/  FSETP.GTU.FTZ.AND P0, PT, |R0|, +INF , PT ;  /* 0x7f8000000000780b */ /* 0x000fda0003f1c200 */
[----:B------:R-:W-:Y:S01]  /*0230*/  @P0 FADD.FTZ R4, R0, 1 ;  /* 0x3f80000000040421 */ /* 0x000fe20000010000 */
[----:B------:R-:W-:Y:S06]  /*0240*/  @P0 BRA `(.L_x_3) ;  /* 0x0000000000280947 */ /* 0x000fec0003800000 */
[----:B------:R-:W-:-:S13]  /*0250*/  FSETP.NEU.FTZ.AND P0, PT, |R0|, +INF , PT ;  /* 0x7f8000000000780b */ /* 0x000fda0003f1d200 */
[----:B------:R-:W-:-:S04]  /*0260*/  @P0 FFMA R5, R0, 1.84467440737095516160e+19, RZ ;  /* 0x5f80000000050823 */ /* 0x000fc800000000ff */
[----:B------:R-:W0:Y:S02]  /*0270*/  @P0 MUFU.RSQ R4, R5 ;  /* 0x0000000500040308 */ /* 0x000e240000001400 */
[----:B0-----:R-:W-:Y:S01]  /*0280*/  @P0 FMUL.FTZ R6, R5, R4 ;  /* 0x0000000405060220 */ /* 0x001fe20000410000 */
[----:B------:R-:W-:Y:S01]  /*0290*/  @P0 FMUL.FTZ R8, R4, 0.5 ;  /* 0x3f00000004080820 */ /* 0x000fe20000410000 */
[----:B------:R-:W-:Y:S02]  /*02a0*/  @!P0 MOV R4, R0 ;  /* 0x0000000000048202 */ /* 0x000fe40000000f00 */
[----:B------:R-:W-:-:S04]  /*02b0*/  @P0 FADD.FTZ R7, -R6, -RZ ;  /* 0x800000ff06070221 */ /* 0x000fc80000010100 */
[----:B------:R-:W-:-:S04]  /*02c0*/  @P0 FFMA R7, R6, R7, R5 ;  /* 0x0000000706070223 */ /* 0x000fc80000000005 */
[----:B------:R-:W-:-:S04]  /*02d0*/  @P0 FFMA R7, R7, R8, R6 ;  /* 0x0000000807070223 */ /* 0x000fc80000000006 */
[----:B------:R-:W-:-:S07]  /*02e0*/  @P0 FMUL.FTZ R4, R7, 2.3283064365386962891e-10 ;  /* 0x2f80000007040820 */ /* 0x000fce0000410000 */
.L_x_3:
[----:B------:R-:W-:Y:S01]  /*02f0*/  HFMA2 R5, -RZ, RZ, 0, 0 ;  /* 0x00000000ff057431 */ /* 0x000fe200000001ff */
[----:B------:R-:W-:Y:S02]  /*0300*/  MOV R0, R4 ;  /* 0x0000000400007202 */ /* 0x000fe40000000f00 */
[----:B------:R-:W-:-:S04]  /*0310*/  MOV R4, R9 ;  /* 0x0000000900047202 */ /* 0x000fc80000000f00 */
[----:B------:R-:W-:Y:S05]  /*0320*/  RET.REL.NODEC R4 `(square) ;  /* 0xfffffffc04347950 */ /* 0x000fea0003c3ffff */
.L_x_4:
[----:B------:R-:W-:-:S00]  /*0330*/  BRA `(.L_x_4) ;  /* 0xfffffffc00fc7947 */ /* 0x000fc0000383ffff */
[----:B------:R-:W-:-:S00]  /*0340*/  NOP ;  /* 0x0000000000007918 */ /* 0x000fc00000000000 */
        /* <DEDUP_REMOVED lines=11> */
.L_x_5:


//--------------------- .nv.shared.reserved.0     --------------------------
	.section	.nv.shared.reserved.0,"aw",@nobits
	.weak		__nv_reservedSMEM_offset_0_alias
	.size		__nv_reservedSMEM_offset_0_alias, 0, 64
	.other		__nv_reservedSMEM_offset_0_alias,@"STO_CUDA_RESERVED_SHARED STV_DEFAULT"
__nv_reservedSMEM_offset_0_alias:
	.zero		0
	.zero		64


//--------------------- .nv.constant0.square      --------------------------
	.section	.nv.constant0.square,"a",@progbits
	.sectionflags	@""
	.align	4
.nv.constant0.square:
	.zero		908


//--------------------- SYMBOLS --------------------------

	.type		.nv.reservedSmem.offset0,@object
	.size		.nv.reservedSmem.offset0,0x4
